	.headerflags	@"EF_CUDA_TEXMODE_UNIFIED EF_CUDA_64BIT_ADDRESS EF_CUDA_ACCELERATORS EF_CUDA_SM90 EF_CUDA_VIRTUAL_SM(EF_CUDA_SM90)"
	.elftype	@"ET_EXEC"


//--------------------- .nv.info                  --------------------------
	.section	.nv.info,"",@"SHT_CUDA_INFO"
	.align	4


	//----- nvinfo : EIATTR_REGCOUNT
	.align		4
        /*0000*/ 	.byte	0x04, 0x2f
        /*0002*/ 	.short	(.L_3 - .L_2)
	.align		4
.L_2:
        /*0004*/ 	.word	index@(triton_poi_fused__native_batch_norm_legit_no_training_11)
        /*0008*/ 	.word	0x00000012


	//----- nvinfo : EIATTR_MIN_STACK_SIZE
	.align		4
.L_3:
        /*000c*/ 	.byte	0x04, 0x12
        /*000e*/ 	.short	(.L_5 - .L_4)
	.align		4
.L_4:
        /*0010*/ 	.word	index@(triton_poi_fused__native_batch_norm_legit_no_training_11)
        /*0014*/ 	.word	0x00000000


	//----- nvinfo : EIATTR_FRAME_SIZE
	.align		4
.L_5:
        /*0018*/ 	.byte	0x04, 0x11
        /*001a*/ 	.short	(.L_7 - .L_6)
	.align		4
.L_6:
        /*001c*/ 	.word	index@(triton_poi_fused__native_batch_norm_legit_no_training_11)
        /*0020*/ 	.word	0x00000000


	//----- nvinfo : EIATTR_MIN_STACK_SIZE
	.align		4
.L_7:
        /*0024*/ 	.byte	0x04, 0x12
        /*0026*/ 	.short	(.L_9 - .L_8)
	.align		4
.L_8:
        /*0028*/ 	.word	index@(triton_poi_fused__native_batch_norm_legit_no_training_11)
        /*002c*/ 	.word	0x00000000
.L_9:


//--------------------- .nv.info.triton_poi_fused__native_batch_norm_legit_no_training_11 --------------------------
	.section	.nv.info.triton_poi_fused__native_batch_norm_legit_no_training_11,"",@"SHT_CUDA_INFO"
	.sectionflags	@""
	.align	4


	//----- nvinfo : EIATTR_CUDA_API_VERSION
	.align		4
        /*0000*/ 	.byte	0x04, 0x37
        /*0002*/ 	.short	(.L_11 - .L_10)
.L_10:
        /*0004*/ 	.word	0x0000007c


	//----- nvinfo : EIATTR_KPARAM_INFO
	.align		4
.L_11:
        /*0008*/ 	.byte	0x04, 0x17
        /*000a*/ 	.short	(.L_13 - .L_12)
.L_12:
        /*000c*/ 	.word	0x00000000
        /*0010*/ 	.short	0x0006
        /*0012*/ 	.short	0x0030
        /*0014*/ 	.byte	0x00, 0xf0, 0x11, 0x00


	//----- nvinfo : EIATTR_KPARAM_INFO
	.align		4
.L_13:
        /*0018*/ 	.byte	0x04, 0x17
        /*001a*/ 	.short	(.L_15 - .L_14)
.L_14:
        /*001c*/ 	.word	0x00000000
        /*0020*/ 	.short	0x0005
        /*0022*/ 	.short	0x0028
        /*0024*/ 	.byte	0x00, 0xf4, 0x21, 0x00


	//----- nvinfo : EIATTR_KPARAM_INFO
	.align		4
.L_15:
        /*0028*/ 	.byte	0x04, 0x17
        /*002a*/ 	.short	(.L_17 - .L_16)
.L_16:
        /*002c*/ 	.word	0x00000000
        /*0030*/ 	.short	0x0004
        /*0032*/ 	.short	0x0020
        /*0034*/ 	.byte	0x00, 0xf4, 0x21, 0x00


	//----- nvinfo : EIATTR_KPARAM_INFO
	.align		4
.L_17:
        /*0038*/ 	.byte	0x04, 0x17
        /*003a*/ 	.short	(.L_19 - .L_18)
.L_18:
        /*003c*/ 	.word	0x00000000
        /*0040*/ 	.short	0x0003
        /*0042*/ 	.short	0x0018
        /*0044*/ 	.byte	0x00, 0xf4, 0x21, 0x00


	//----- nvinfo : EIATTR_KPARAM_INFO
	.align		4
.L_19:
        /*0048*/ 	.byte	0x04, 0x17
        /*004a*/ 	.short	(.L_21 - .L_20)
.L_20:
        /*004c*/ 	.word	0x00000000
        /*0050*/ 	.short	0x0002
        /*0052*/ 	.short	0x0010
        /*0054*/ 	.byte	0x00, 0xf4, 0x21, 0x00


	//----- nvinfo : EIATTR_KPARAM_INFO
	.align		4
.L_21:
        /*0058*/ 	.byte	0x04, 0x17
        /*005a*/ 	.short	(.L_23 - .L_22)
.L_22:
        /*005c*/ 	.word	0x00000000
        /*0060*/ 	.short	0x0001
        /*0062*/ 	.short	0x0008
        /*0064*/ 	.byte	0x00, 0xf4, 0x21, 0x00


	//----- nvinfo : EIATTR_KPARAM_INFO
	.align		4
.L_23:
        /*0068*/ 	.byte	0x04, 0x17
        /*006a*/ 	.short	(.L_25 - .L_24)
.L_24:
        /*006c*/ 	.word	0x00000000
        /*0070*/ 	.short	0x0000
        /*0072*/ 	.short	0x0000
        /*0074*/ 	.byte	0x00, 0xf4, 0x21, 0x00


	//----- nvinfo : EIATTR_SPARSE_MMA_MASK
	.align		4
.L_25:
        /*0078*/ 	.byte	0x03, 0x50
        /*007a*/ 	.short	0x0000


	//----- nvinfo : EIATTR_MAXREG_COUNT
	.align		4
        /*007c*/ 	.byte	0x03, 0x1b
        /*007e*/ 	.short	0x00ff


	//----- nvinfo : EIATTR_EXIT_INSTR_OFFSETS
	.align		4
        /*0080*/ 	.byte	0x04, 0x1c
        /*0082*/ 	.short	(.L_27 - .L_26)


	//   ....[0]....
.L_26:
        /*0084*/ 	.word	0x00000390


	//----- nvinfo : EIATTR_REQNTID
	.align		4
.L_27:
        /*0088*/ 	.byte	0x04, 0x10
        /*008a*/ 	.short	(.L_29 - .L_28)
.L_28:
        /*008c*/ 	.word	0x00000100
        /*0090*/ 	.word	0x00000001
        /*0094*/ 	.word	0x00000001


	//----- nvinfo : EIATTR_CBANK_PARAM_SIZE
	.align		4
.L_29:
        /*0098*/ 	.byte	0x03, 0x19
        /*009a*/ 	.short	0x0034


	//----- nvinfo : EIATTR_PARAM_CBANK
	.align		4
        /*009c*/ 	.byte	0x04, 0x0a
        /*009e*/ 	.short	(.L_31 - .L_30)
	.align		4
.L_30:
        /*00a0*/ 	.word	index@(.nv.constant0.triton_poi_fused__native_batch_norm_legit_no_training_11)
        /*00a4*/ 	.short	0x0210
        /*00a6*/ 	.short	0x0034


	//----- nvinfo : EIATTR_SW_WAR
	.align		4
.L_31:
        /*00a8*/ 	.byte	0x04, 0x36
        /*00aa*/ 	.short	(.L_33 - .L_32)
.L_32:
        /*00ac*/ 	.word	0x00000008
.L_33:


//--------------------- .nv.callgraph             --------------------------
	.section	.nv.callgraph,"",@"SHT_CUDA_CALLGRAPH"
	.align	4
	.sectionentsize	8
	.align		4
        /*0000*/ 	.word	0x00000000
	.align		4
        /*0004*/ 	.word	0xffffffff
	.align		4
        /*0008*/ 	.word	0x00000000
	.align		4
        /*000c*/ 	.word	0xfffffffe
	.align		4
        /*0010*/ 	.word	0x00000000
	.align		4
        /*0014*/ 	.word	0xfffffffd
	.align		4
        /*0018*/ 	.word	0x00000000
	.align		4
        /*001c*/ 	.word	0xfffffffc


//--------------------- .nv.constant4             --------------------------
	.section	.nv.constant4,"a",@progbits
	.align	8
	.align		8
.nv.constant4:
        /*0000*/ 	.dword	_$_str
	.align		8
        /*0008*/ 	.dword	_$_str_$_2


//--------------------- .text.triton_poi_fused__native_batch_norm_legit_no_training_11 --------------------------
	.section	.text.triton_poi_fused__native_batch_norm_legit_no_training_11,"ax",@progbits
	.align	128
        .global         triton_poi_fused__native_batch_norm_legit_no_training_11
        .type           triton_poi_fused__native_batch_norm_legit_no_training_11,@function
        .size           triton_poi_fused__native_batch_norm_legit_no_training_11,(.L_x_1 - triton_poi_fused__native_batch_norm_legit_no_training_11)
        .other          triton_poi_fused__native_batch_norm_legit_no_training_11,@"STO_CUDA_ENTRY STV_DEFAULT"
triton_poi_fused__native_batch_norm_legit_no_training_11:
.text.triton_poi_fused__native_batch_norm_legit_no_training_11:
[----:B------:R-:W-:Y:S01]  /*0000*/  LDC R1, c[0x0][0x28] ;  /* 0x00000a00ff017b82 */ /* 0x000fe20000000800 */
[----:B------:R-:W1:Y:S07]  /*0010*/  S2R R0, SR_TID.X ;  /* 0x0000000000007919 */ /* 0x000e6e0000002100 */
[----:B------:R-:W2:Y:S01]  /*0020*/  LDC.64 R2, c[0x0][0x220] ;  /* 0x00008800ff027b82 */ /* 0x000ea20000000a00 */
[----:B------:R-:W-:Y:S01]  /*0030*/  ULDC.64 UR4, c[0x0][0x208] ;  /* 0x0000820000047ab9 */ /* 0x000fe20000000a00 */
[----:B------:R-:W3:Y:S06]  /*0040*/  S2R R7, SR_CTAID.X ;  /* 0x0000000000077919 */ /* 0x000eec0000002500 */
[----:B------:R-:W4:Y:S08]  /*0050*/  LDC.64 R8, c[0x0][0x228] ;  /* 0x00008a00ff087b82 */ /* 0x000f300000000a00 */
[----:B------:R-:W5:Y:S01]  /*0060*/  LDC.64 R10, c[0x0][0x230] ;  /* 0x00008c00ff0a7b82 */ /* 0x000f620000000a00 */
[----:B-1----:R-:W-:-:S02]  /*0070*/  SHF.L.U32 R0, R0, 0x1, RZ ;  /* 0x0000000100007819 */ /* 0x002fc400000006ff */
[----:B---3--:R-:W-:Y:S02]  /*0080*/  SHF.R.S32.HI R5, RZ, 0x16, R7 ;  /* 0x00000016ff057819 */ /* 0x008fe40000011407 */
[----:B------:R-:W-:Y:S02]  /*0090*/  LOP3.LUT R0, R0, 0x1fe, RZ, 0xc0, !PT ;  /* 0x000001fe00007812 */ /* 0x000fe400078ec0ff */
[----:B------:R-:W-:Y:S02]  /*00a0*/  SGXT R5, R5, 0x1 ;  /* 0x000000010505781a */ /* 0x000fe40000000200 */
[----:B------:R-:W-:Y:S02]  /*00b0*/  LEA R0, R7, R0, 0x9 ;  /* 0x0000000007007211 */ /* 0x000fe400078e48ff */
[----:B------:R-:W1:Y:S02]  /*00c0*/  LDC.64 R6, c[0x0][0x218] ;  /* 0x00008600ff067b82 */ /* 0x000e640000000a00 */
[----:B------:R-:W-:-:S04]  /*00d0*/  LEA.HI R5, R5, R0, RZ, 0x7 ;  /* 0x0000000005057211 */ /* 0x000fc800078f38ff */
[----:B------:R-:W-:-:S04]  /*00e0*/  LOP3.LUT R5, R5, 0xffffff80, RZ, 0xc0, !PT ;  /* 0xffffff8005057812 */ /* 0x000fc800078ec0ff */
[----:B------:R-:W-:Y:S02]  /*00f0*/  IADD3 R13, R0, -R5, RZ ;  /* 0x80000005000d7210 */ /* 0x000fe40007ffe0ff */
[----:B------:R-:W3:Y:S03]  /*0100*/  LDC.64 R4, c[0x0][0x210] ;  /* 0x00008400ff047b82 */ /* 0x000ee60000000a00 */
[----:B--2---:R-:W-:-:S06]  /*0110*/  IMAD.WIDE R2, R13, 0x4, R2 ;  /* 0x000000040d027825 */ /* 0x004fcc00078e0202 */
[----:B------:R-:W2:Y:S01]  /*0120*/  LDG.E.EL.64 R2, desc[UR4][R2.64] ;  /* 0x0000000402027981 */ /* 0x000ea2000c2e1b00 */
[----:B-1----:R-:W-:-:S06]  /*0130*/  IMAD.WIDE R6, R13, 0x4, R6 ;  /* 0x000000040d067825 */ /* 0x002fcc00078e0206 */
[----:B------:R-:W2:Y:S01]  /*0140*/  LDG.E.EL.64 R6, desc[UR4][R6.64] ;  /* 0x0000000406067981 */ /* 0x000ea2000c2e1b00 */
[----:B---3--:R-:W-:-:S06]  /*0150*/  IMAD.WIDE R4, R0, 0x4, R4 ;  /* 0x0000000400047825 */ /* 0x008fcc00078e0204 */
[----:B------:R-:W3:Y:S01]  /*0160*/  LDG.E.64 R4, desc[UR4][R4.64] ;  /* 0x0000000404047981 */ /* 0x000ee2000c1e1b00 */
[----:B----4-:R-:W-:-:S04]  /*0170*/  IMAD.WIDE R8, R13, 0x4, R8 ;  /* 0x000000040d087825 */ /* 0x010fc800078e0208 */
[----:B-----5:R-:W-:Y:S02]  /*0180*/  IMAD.WIDE R10, R13, 0x4, R10 ;  /* 0x000000040d0a7825 */ /* 0x020fe400078e020a */
[----:B------:R-:W4:Y:S04]  /*0190*/  LDG.E.EL.64 R8, desc[UR4][R8.64] ;  /* 0x0000000408087981 */ /* 0x000f28000c2e1b00 */
[----:B------:R-:W4:Y:S01]  /*01a0*/  LDG.E.EL.64 R10, desc[UR4][R10.64] ;  /* 0x000000040a0a7981 */ /* 0x000f22000c2e1b00 */
[----:B------:R-:W-:Y:S01]  /*01b0*/  HFMA2.MMA R15, -RZ, RZ, 1.625, 0 ;  /* 0x3e800000ff0f7435 */ /* 0x000fe200000001ff */
[----:B--2---:R-:W-:Y:S01]  /*01c0*/  FADD R2, R2, 9.9999997473787516356e-06 ;  /* 0x3727c5ac02027421 */ /* 0x004fe20000000000 */
[----:B------:R-:W-:-:S03]  /*01d0*/  FADD R12, R3, 9.9999997473787516356e-06 ;  /* 0x3727c5ac030c7421 */ /* 0x000fc60000000000 */
[----:B------:R1:W2:Y:S08]  /*01e0*/  MUFU.SQRT R13, R2 ;  /* 0x00000002000d7308 */ /* 0x0002b00000002000 */
[----:B------:R-:W5:Y:S01]  /*01f0*/  MUFU.SQRT R14, R12 ;  /* 0x0000000c000e7308 */ /* 0x000f620000002000 */
[----:B-1----:R-:W1:Y:S01]  /*0200*/  LDC.64 R2, c[0x0][0x238] ;  /* 0x00008e00ff027b82 */ /* 0x002e620000000a00 */
[----:B--2---:R-:W-:-:S02]  /*0210*/  FSETP.GT.AND P0, PT, R13, 8.50705917302346158658e+37, PT ;  /* 0x7e8000000d00780b */ /* 0x004fc40003f04000 */
[----:B------:R-:W-:Y:S02]  /*0220*/  FSETP.GEU.AND P2, PT, R13, 1.175494350822287508e-38, PT ;  /* 0x008000000d00780b */ /* 0x000fe40003f4e000 */
[C---:B-----5:R-:W-:Y:S02]  /*0230*/  FSETP.GT.AND P1, PT, R14.reuse, 8.50705917302346158658e+37, PT ;  /* 0x7e8000000e00780b */ /* 0x060fe40003f24000 */
[----:B------:R-:W-:-:S07]  /*0240*/  FSETP.GEU.AND P3, PT, R14, 1.175494350822287508e-38, PT ;  /* 0x008000000e00780b */ /* 0x000fce0003f6e000 */
[----:B------:R-:W-:-:S04]  /*0250*/  @P0 FMUL R13, R13, 0.25 ;  /* 0x3e8000000d0d0820 */ /* 0x000fc80000400000 */
[----:B------:R-:W-:Y:S01]  /*0260*/  @!P2 FMUL R13, R13, 16777216 ;  /* 0x4b8000000d0da820 */ /* 0x000fe20000400000 */
[----:B------:R-:W-:-:S04]  /*0270*/  @P1 FMUL R14, R14, 0.25 ;  /* 0x3e8000000e0e1820 */ /* 0x000fc80000400000 */
[----:B------:R-:W-:Y:S01]  /*0280*/  @!P3 FMUL R14, R14, 16777216 ;  /* 0x4b8000000e0eb820 */ /* 0x000fe20000400000 */
[----:B------:R-:W2:Y:S01]  /*0290*/  MUFU.RCP R13, R13 ;  /* 0x0000000d000d7308 */ /* 0x000ea20000001000 */
[----:B------:R-:W-:-:S07]  /*02a0*/  FSEL R12, R15, 1, P0 ;  /* 0x3f8000000f0c7808 */ /* 0x000fce0000000000 */
[----:B------:R-:W5:Y:S01]  /*02b0*/  MUFU.RCP R14, R14 ;  /* 0x0000000e000e7308 */ /* 0x000f620000001000 */
[----:B------:R-:W-:Y:S01]  /*02c0*/  FSEL R15, R15, 1, P1 ;  /* 0x3f8000000f0f7808 */ /* 0x000fe20000800000 */
[----:B------:R-:W-:Y:S01]  /*02d0*/  @!P2 FMUL R12, R12, 16777216 ;  /* 0x4b8000000c0ca820 */ /* 0x000fe20000400000 */
[----:B---3--:R-:W-:-:S03]  /*02e0*/  FADD R4, R4, -R6 ;  /* 0x8000000604047221 */ /* 0x008fc60000000000 */
[----:B------:R-:W-:Y:S01]  /*02f0*/  @!P3 FMUL R15, R15, 16777216 ;  /* 0x4b8000000f0fb820 */ /* 0x000fe20000400000 */
[----:B------:R-:W-:Y:S01]  /*0300*/  FADD R5, R5, -R7 ;  /* 0x8000000705057221 */ /* 0x000fe20000000000 */
[----:B--2---:R-:W-:Y:S02]  /*0310*/  FMUL R13, R13, R12 ;  /* 0x0000000c0d0d7220 */ /* 0x004fe40000400000 */
[----:B-----5:R-:W-:Y:S02]  /*0320*/  FMUL R6, R14, R15 ;  /* 0x0000000f0e067220 */ /* 0x020fe40000400000 */
[----:B------:R-:W-:Y:S02]  /*0330*/  FMUL R13, R4, R13 ;  /* 0x0000000d040d7220 */ /* 0x000fe40000400000 */
[----:B------:R-:W-:Y:S01]  /*0340*/  FMUL R6, R5, R6 ;  /* 0x0000000605067220 */ /* 0x000fe20000400000 */
[----:B-1----:R-:W-:-:S04]  /*0350*/  IMAD.WIDE R2, R0, 0x4, R2 ;  /* 0x0000000400027825 */ /* 0x002fc800078e0202 */
[----:B----4-:R-:W-:Y:S01]  /*0360*/  FFMA R8, R8, R13, R10 ;  /* 0x0000000d08087223 */ /* 0x010fe2000000000a */
[----:B------:R-:W-:-:S05]  /*0370*/  FFMA R9, R9, R6, R11 ;  /* 0x0000000609097223 */ /* 0x000fca000000000b */
[----:B------:R-:W-:Y:S01]  /*0380*/  STG.E.64 desc[UR4][R2.64], R8 ;  /* 0x0000000802007986 */ /* 0x000fe2000c101b04 */
[----:B------:R-:W-:Y:S05]  /*0390*/  EXIT ;  /* 0x000000000000794d */ /* 0x000fea0003800000 */
.L_x_0:
[----:B------:R-:W-:-:S00]  /*03a0*/  BRA `(.L_x_0) ;  /* 0xfffffffc00fc7947 */ /* 0x000fc0000383ffff */
[----:B------:R-:W-:-:S00]  /*03b0*/  NOP ;  /* 0x0000000000007918 */ /* 0x000fc00000000000 */
        /* <DEDUP_REMOVED lines=12> */
.L_x_1:


//--------------------- .nv.global.init           --------------------------
	.section	.nv.global.init,"aw",@progbits
.nv.global.init:
	.type		_$_str,@object
	.size		_$_str,(_$_str_$_2 - _$_str)
_$_str:
        /*0000*/ 	.byte	0x5f, 0x5f, 0x43, 0x55, 0x44, 0x41, 0x5f, 0x46, 0x54, 0x5a, 0x00
	.type		_$_str_$_2,@object
	.size		_$_str_$_2,(.L_1 - _$_str_$_2)
_$_str_$_2:
        /*000b*/ 	.byte	0x5f, 0x5f, 0x43, 0x55, 0x44, 0x41, 0x5f, 0x50, 0x52, 0x45, 0x43, 0x5f, 0x53, 0x51, 0x52, 0x54
        /*001b*/ 	.byte	0x00
.L_1:


//--------------------- .nv.constant0.triton_poi_fused__native_batch_norm_legit_no_training_11 --------------------------
	.section	.nv.constant0.triton_poi_fused__native_batch_norm_legit_no_training_11,"a",@progbits
	.sectionflags	@""
	.align	4
.nv.constant0.triton_poi_fused__native_batch_norm_legit_no_training_11:
	.zero		580
